//
// Generated by NVIDIA NVVM Compiler
//
// Compiler Build ID: CL-36424714
// Cuda compilation tools, release 13.0, V13.0.88
// Based on NVVM 20.0.0
//

.version 9.0
.target sm_100
.address_size 64

	// .globl	_Z11gpuFunctionv
.extern .func  (.param .b32 func_retval0) vprintf
(
	.param .b64 vprintf_param_0,
	.param .b64 vprintf_param_1
)
;
.global .align 1 .b8 $str[51] = {82, 117, 110, 110, 105, 110, 103, 32, 111, 110, 32, 71, 80, 85, 32, 40, 99, 97, 108, 108, 101, 100, 32, 102, 114, 111, 109, 32, 97, 110, 111, 116, 104, 101, 114, 32, 71, 80, 85, 32, 102, 117, 110, 99, 116, 105, 111, 110, 41, 10};
.global .align 1 .b8 $str$1[16] = {82, 117, 110, 110, 105, 110, 103, 32, 111, 110, 32, 71, 80, 85, 10};

.visible .entry _Z11gpuFunctionv()
{
	.reg .b32 	%r<5>;
	.reg .b64 	%rd<5>;

	mov.u64 	%rd1, $str$1;
	cvta.global.u64 	%rd2, %rd1;
	{ // callseq 0, 0
	.param .b64 param0;
	st.param.b64 	[param0], %rd2;
	.param .b64 param1;
	st.param.b64 	[param1], 0;
	.param .b32 retval0;
	call.uni (retval0), 
	vprintf, 
	(
	param0, 
	param1
	);
	ld.param.b32 	%r1, [retval0];
	} // callseq 0
	mov.u64 	%rd3, $str;
	cvta.global.u64 	%rd4, %rd3;
	{ // callseq 1, 0
	.param .b64 param0;
	st.param.b64 	[param0], %rd4;
	.param .b64 param1;
	st.param.b64 	[param1], 0;
	.param .b32 retval0;
	call.uni (retval0), 
	vprintf, 
	(
	param0, 
	param1
	);
	ld.param.b32 	%r3, [retval0];
	} // callseq 1
	ret;

}


// ===== COMPILED SASS (sm_100) =====

	.target	sm_100

	.elftype	@"ET_EXEC"


//--------------------- .note.nv.tkinfo           --------------------------
	.section	.note.nv.tkinfo,"",@"SHT_NOTE"
	.sectionflags	@"SHF_NOTE_NV_TKINFO"
	.tkinfo
        /*0018*/ 	.word	0x00000002
        /*0030*/ 	.string	""
        /*0030*/ 	.string	"ptxas"
        /*0030*/ 	.string	"Cuda compilation tools, release 13.0, V13.0.88"
        /*0030*/ 	.string	"Build cuda_13.0.r13.0/compiler.36424714_0"
        /*0030*/ 	.string	"-arch sm_100 -m 64 "



//--------------------- .note.nv.cuinfo           --------------------------
	.section	.note.nv.cuinfo,"",@"SHT_NOTE"
	.sectionflags	@"SHF_NOTE_NV_CUINFO"
        /*0018*/ 	.short	0x0002
        /*001a*/ 	.short	0x0064
        /*001c*/ 	.short	0x0082
	.zero		2


//--------------------- .nv.info                  --------------------------
	.section	.nv.info,"",@"SHT_CUDA_INFO"
	.align	4


	//----- nvinfo : EIATTR_REGCOUNT
	.align		4
        /*0000*/ 	.byte	0x04, 0x2f
        /*0002*/ 	.short	(.L_3 - .L_2)
	.align		4
.L_2:
        /*0004*/ 	.word	index@(_Z11gpuFunctionv)
        /*0008*/ 	.word	0x00000018


	//----- nvinfo : EIATTR_FRAME_SIZE
	.align		4
.L_3:
        /*000c*/ 	.byte	0x04, 0x11
        /*000e*/ 	.short	(.L_5 - .L_4)
	.align		4
.L_4:
        /*0010*/ 	.word	index@(_Z11gpuFunctionv)
        /*0014*/ 	.word	0x00000000


	//----- nvinfo : EIATTR_MIN_STACK_SIZE
	.align		4
.L_5:
        /*0018*/ 	.byte	0x04, 0x12
        /*001a*/ 	.short	(.L_7 - .L_6)
	.align		4
.L_6:
        /*001c*/ 	.word	index@(_Z11gpuFunctionv)
        /*0020*/ 	.word	0x00000000
.L_7:


//--------------------- .nv.compat                --------------------------
	.section	.nv.compat,"",@"SHT_CUDA_COMPAT_INFO"
	.align	4
        /*0000*/ 	.byte	0x02, 0x09, 0x00, 0x00, 0x02, 0x02, 0x01, 0x00, 0x02, 0x05, 0x05, 0x00, 0x03, 0x07, 0x01, 0x01
        /*0010*/ 	.byte	0x02, 0x03, 0x00, 0x00, 0x02, 0x06, 0x01, 0x00, 0x04, 0x0b, 0x08, 0x00, 0x09, 0x00, 0x00, 0x00
        /*0020*/ 	.byte	0x00, 0x00, 0x00, 0x00


//--------------------- .nv.info._Z11gpuFunctionv --------------------------
	.section	.nv.info._Z11gpuFunctionv,"",@"SHT_CUDA_INFO"
	.sectionflags	@""
	.align	4


	//----- nvinfo : EIATTR_CUDA_API_VERSION
	.align		4
        /*0000*/ 	.byte	0x04, 0x37
        /*0002*/ 	.short	(.L_9 - .L_8)
.L_8:
        /*0004*/ 	.word	0x00000082


	//----- nvinfo : EIATTR_SPARSE_MMA_MASK
	.align		4
.L_9:
        /*0008*/ 	.byte	0x03, 0x50
        /*000a*/ 	.short	0x0000


	//----- nvinfo : EIATTR_MAXREG_COUNT
	.align		4
        /*000c*/ 	.byte	0x03, 0x1b
        /*000e*/ 	.short	0x00ff


	//----- nvinfo : EIATTR_EXTERNS
	.align		4
        /*0010*/ 	.byte	0x04, 0x0f
        /*0012*/ 	.short	(.L_11 - .L_10)


	//   ....[0]....
	.align		4
.L_10:
        /*0014*/ 	.word	index@(vprintf)


	//----- nvinfo : EIATTR_MERCURY_ISA_VERSION
	.align		4
.L_11:
        /*0018*/ 	.byte	0x03, 0x5f
        /*001a*/ 	.short	0x0101


	//----- nvinfo : EIATTR_VRC_CTA_INIT_COUNT
	.align		4
        /*001c*/ 	.byte	0x02, 0x4a
	.zero		1
	.zero		1


	//----- nvinfo : EIATTR_SYSCALL_OFFSETS
	.align		4
        /*0020*/ 	.byte	0x04, 0x46
        /*0022*/ 	.short	(.L_13 - .L_12)


	//   ....[0]....
.L_12:
        /*0024*/ 	.word	0x00000080


	//   ....[1]....
        /*0028*/ 	.word	0x000000f0


	//----- nvinfo : EIATTR_EXIT_INSTR_OFFSETS
	.align		4
.L_13:
        /*002c*/ 	.byte	0x04, 0x1c
        /*002e*/ 	.short	(.L_15 - .L_14)


	//   ....[0]....
.L_14:
        /*0030*/ 	.word	0x00000100


	//----- nvinfo : EIATTR_SW_WAR
	.align		4
.L_15:
        /*0034*/ 	.byte	0x04, 0x36
        /*0036*/ 	.short	(.L_17 - .L_16)
.L_16:
        /*0038*/ 	.word	0x00000008
.L_17:


//--------------------- .nv.callgraph             --------------------------
	.section	.nv.callgraph,"",@"SHT_CUDA_CALLGRAPH"
	.align	4
	.sectionentsize	8
	.align		4
        /*0000*/ 	.word	0x00000000
	.align		4
        /*0004*/ 	.word	0xffffffff
	.align		4
        /*0008*/ 	.word	index@(_Z11gpuFunctionv)
	.align		4
        /*000c*/ 	.word	index@(vprintf)
	.align		4
        /*0010*/ 	.word	0x00000000
	.align		4
        /*0014*/ 	.word	0xfffffffe
	.align		4
        /*0018*/ 	.word	0x00000000
	.align		4
        /*001c*/ 	.word	0xfffffffd
	.align		4
        /*0020*/ 	.word	0x00000000
	.align		4
        /*0024*/ 	.word	0xfffffffc


//--------------------- .nv.constant4             --------------------------
	.section	.nv.constant4,"a",@progbits
	.align	8
	.align		8
.nv.constant4:
        /*0000*/ 	.dword	vprintf
	.align		8
        /*0008*/ 	.dword	$str
	.align		8
        /*0010*/ 	.dword	$str$1


//--------------------- .text._Z11gpuFunctionv    --------------------------
	.section	.text._Z11gpuFunctionv,"ax",@progbits
	.align	128
        .global         _Z11gpuFunctionv
        .type           _Z11gpuFunctionv,@function
        .size           _Z11gpuFunctionv,(.L_x_3 - _Z11gpuFunctionv)
        .other          _Z11gpuFunctionv,@"STO_CUDA_ENTRY STV_DEFAULT"
_Z11gpuFunctionv:
.text._Z11gpuFunctionv:
[----:B------:R-:W0:Y:S01]  /*0000*/  LDC R1, c[0x0][0x37c] ;  /* 0x0000df00ff017b82 */ /* 0x000e220000000800 */
[----:B------:R-:W-:Y:S01]  /*0010*/  MOV R2, 0x0 ;  /* 0x0000000000027802 */ /* 0x000fe20000000f00 */
[----:B------:R-:W1:Y:S01]  /*0020*/  LDCU.64 UR4, c[0x4][0x10] ;  /* 0x01000200ff0477ac */ /* 0x000e620008000a00 */
[----:B------:R-:W-:-:S05]  /*0030*/  CS2R R6, SRZ ;  /* 0x0000000000067805 */ /* 0x000fca000001ff00 */
[----:B------:R2:W3:Y:S01]  /*0040*/  LDC.64 R8, c[0x4][R2] ;  /* 0x0100000002087b82 */ /* 0x0004e20000000a00 */
[----:B-1----:R-:W-:Y:S02]  /*0050*/  IMAD.U32 R4, RZ, RZ, UR4 ;  /* 0x00000004ff047e24 */ /* 0x002fe4000f8e00ff */
[----:B--2---:R-:W-:-:S07]  /*0060*/  IMAD.U32 R5, RZ, RZ, UR5 ;  /* 0x00000005ff057e24 */ /* 0x004fce000f8e00ff */
[----:B------:R-:W-:-:S07]  /*0070*/  LEPC R20, `(.L_x_0) ;  /* 0x000000001014794e */ /* 0x000fce0000000000 */
[----:B0--3--:R-:W-:Y:S05]  /*0080*/  CALL.ABS.NOINC R8 ;  /* 0x0000000008007343 */ /* 0x009fea0003c00000 */
.L_x_0:
[----:B------:R-:W0:Y:S01]  /*0090*/  LDC.64 R2, c[0x4][R2] ;  /* 0x0100000002027b82 */ /* 0x000e220000000a00 */
[----:B------:R-:W1:Y:S01]  /*00a0*/  LDCU.64 UR4, c[0x4][0x8] ;  /* 0x01000100ff0477ac */ /* 0x000e620008000a00 */
[----:B------:R-:W-:Y:S01]  /*00b0*/  CS2R R6, SRZ ;  /* 0x0000000000067805 */ /* 0x000fe2000001ff00 */
[----:B-1----:R-:W-:Y:S02]  /*00c0*/  IMAD.U32 R4, RZ, RZ, UR4 ;  /* 0x00000004ff047e24 */ /* 0x002fe4000f8e00ff */
[----:B------:R-:W-:-:S07]  /*00d0*/  IMAD.U32 R5, RZ, RZ, UR5 ;  /* 0x00000005ff057e24 */ /* 0x000fce000f8e00ff */
[----:B------:R-:W-:-:S07]  /*00e0*/  LEPC R20, `(.L_x_1) ;  /* 0x000000001014794e */ /* 0x000fce0000000000 */
[----:B0-----:R-:W-:Y:S05]  /*00f0*/  CALL.ABS.NOINC R2 ;  /* 0x0000000002007343 */ /* 0x001fea0003c00000 */
.L_x_1:
[----:B------:R-:W-:Y:S05]  /*0100*/  EXIT ;  /* 0x000000000000794d */ /* 0x000fea0003800000 */
.L_x_2:
[----:B------:R-:W-:-:S00]  /*0110*/  BRA `(.L_x_2) ;  /* 0xfffffffc00fc7947 */ /* 0x000fc0000383ffff */
[----:B------:R-:W-:-:S00]  /*0120*/  NOP ;  /* 0x0000000000007918 */ /* 0x000fc00000000000 */
        /* <DEDUP_REMOVED lines=13> */
.L_x_3:


//--------------------- .nv.global.init           --------------------------
	.section	.nv.global.init,"aw",@progbits
.nv.global.init:
	.type		$str$1,@object
	.size		$str$1,($str - $str$1)
$str$1:
        /*0000*/ 	.byte	0x52, 0x75, 0x6e, 0x6e, 0x69, 0x6e, 0x67, 0x20, 0x6f, 0x6e, 0x20, 0x47, 0x50, 0x55, 0x0a, 0x00
	.type		$str,@object
	.size		$str,(.L_0 - $str)
$str:
        /*0010*/ 	.byte	0x52, 0x75, 0x6e, 0x6e, 0x69, 0x6e, 0x67, 0x20, 0x6f, 0x6e, 0x20, 0x47, 0x50, 0x55, 0x20, 0x28
        /*0020*/ 	.byte	0x63, 0x61, 0x6c, 0x6c, 0x65, 0x64, 0x20, 0x66, 0x72, 0x6f, 0x6d, 0x20, 0x61, 0x6e, 0x6f, 0x74
        /*0030*/ 	.byte	0x68, 0x65, 0x72, 0x20, 0x47, 0x50, 0x55, 0x20, 0x66, 0x75, 0x6e, 0x63, 0x74, 0x69, 0x6f, 0x6e
        /*0040*/ 	.byte	0x29, 0x0a, 0x00
.L_0:


//--------------------- .nv.shared.reserved.0     --------------------------
	.section	.nv.shared.reserved.0,"aw",@nobits
	.weak		__nv_reservedSMEM_offset_0_alias
	.size		__nv_reservedSMEM_offset_0_alias, 0, 64
	.other		__nv_reservedSMEM_offset_0_alias,@"STO_CUDA_RESERVED_SHARED STV_DEFAULT"
__nv_reservedSMEM_offset_0_alias:
	.zero		0
	.zero		64


//--------------------- .nv.constant0._Z11gpuFunctionv --------------------------
	.section	.nv.constant0._Z11gpuFunctionv,"a",@progbits
	.sectionflags	@""
	.align	4
.nv.constant0._Z11gpuFunctionv:
	.zero		896


//--------------------- SYMBOLS --------------------------

	.type		.nv.reservedSmem.offset0,@object
	.size		.nv.reservedSmem.offset0,0x4
	.type		vprintf,@function
